//
// Generated by NVIDIA NVVM Compiler
//
// Compiler Build ID: CL-36424714
// Cuda compilation tools, release 13.0, V13.0.88
// Based on NVVM 20.0.0
//

.version 9.0
.target sm_100
.address_size 64

	// .globl	_Z17merge_pass_kernelPKiPiii

.visible .entry _Z17merge_pass_kernelPKiPiii(
	.param .u64 .ptr .align 1 _Z17merge_pass_kernelPKiPiii_param_0,
	.param .u64 .ptr .align 1 _Z17merge_pass_kernelPKiPiii_param_1,
	.param .u32 _Z17merge_pass_kernelPKiPiii_param_2,
	.param .u32 _Z17merge_pass_kernelPKiPiii_param_3
)
{
	.reg .pred 	%p<15>;
	.reg .b32 	%r<62>;
	.reg .b64 	%rd<26>;

	ld.param.u64 	%rd5, [_Z17merge_pass_kernelPKiPiii_param_0];
	ld.param.u64 	%rd6, [_Z17merge_pass_kernelPKiPiii_param_1];
	ld.param.u32 	%r30, [_Z17merge_pass_kernelPKiPiii_param_2];
	ld.param.u32 	%r31, [_Z17merge_pass_kernelPKiPiii_param_3];
	cvta.to.global.u64 	%rd1, %rd6;
	cvta.to.global.u64 	%rd2, %rd5;
	mov.u32 	%r32, %ctaid.x;
	mov.u32 	%r33, %ntid.x;
	mov.u32 	%r34, %tid.x;
	mad.lo.s32 	%r1, %r32, %r33, %r34;
	setp.ge.s32 	%p1, %r1, %r30;
	@%p1 bra 	$L__BB0_23;
	shl.b32 	%r35, %r31, 1;
	rem.s32 	%r2, %r1, %r35;
	sub.s32 	%r3, %r1, %r2;
	setp.ge.s32 	%p2, %r3, %r30;
	@%p2 bra 	$L__BB0_23;
	add.s32 	%r36, %r3, %r31;
	add.s32 	%r37, %r36, %r31;
	min.s32 	%r4, %r36, %r30;
	min.s32 	%r38, %r37, %r30;
	sub.s32 	%r5, %r4, %r3;
	sub.s32 	%r6, %r38, %r4;
	setp.gt.s32 	%p3, %r6, 0;
	@%p3 bra 	$L__BB0_4;
	mul.wide.s32 	%rd23, %r1, 4;
	add.s64 	%rd24, %rd2, %rd23;
	ld.global.nc.u32 	%r50, [%rd24];
	add.s64 	%rd25, %rd1, %rd23;
	st.global.u32 	[%rd25], %r50;
	bra.uni 	$L__BB0_23;
$L__BB0_4:
	mul.wide.s32 	%rd7, %r3, 4;
	add.s64 	%rd3, %rd2, %rd7;
	mul.wide.s32 	%rd8, %r4, 4;
	add.s64 	%rd4, %rd2, %rd8;
	setp.gt.s32 	%p4, %r2, %r6;
	sub.s32 	%r39, %r2, %r6;
	selp.b32 	%r59, %r39, 0, %p4;
	min.s32 	%r51, %r2, %r5;
	setp.ge.s32 	%p5, %r59, %r51;
	@%p5 bra 	$L__BB0_18;
	mov.u32 	%r52, %r59;
$L__BB0_6:
	add.s32 	%r41, %r51, %r52;
	shr.s32 	%r59, %r41, 1;
	sub.s32 	%r12, %r2, %r59;
	setp.ge.s32 	%p6, %r59, %r5;
	mov.b32 	%r53, 2147483647;
	@%p6 bra 	$L__BB0_8;
	mul.wide.s32 	%rd9, %r59, 4;
	add.s64 	%rd10, %rd3, %rd9;
	ld.global.nc.u32 	%r53, [%rd10];
$L__BB0_8:
	setp.lt.s32 	%p7, %r59, 1;
	mov.b32 	%r54, -2147483648;
	@%p7 bra 	$L__BB0_10;
	add.s32 	%r43, %r59, -1;
	mul.wide.u32 	%rd11, %r43, 4;
	add.s64 	%rd12, %rd3, %rd11;
	ld.global.nc.u32 	%r54, [%rd12];
$L__BB0_10:
	setp.ge.s32 	%p8, %r12, %r6;
	mov.b32 	%r55, 2147483647;
	@%p8 bra 	$L__BB0_12;
	mul.wide.s32 	%rd13, %r12, 4;
	add.s64 	%rd14, %rd4, %rd13;
	ld.global.nc.u32 	%r55, [%rd14];
$L__BB0_12:
	setp.lt.s32 	%p9, %r12, 1;
	mov.b32 	%r56, -2147483648;
	@%p9 bra 	$L__BB0_14;
	add.s32 	%r46, %r12, -1;
	mul.wide.u32 	%rd15, %r46, 4;
	add.s64 	%rd16, %rd4, %rd15;
	ld.global.nc.u32 	%r56, [%rd16];
$L__BB0_14:
	setp.ge.s32 	%p10, %r53, %r56;
	@%p10 bra 	$L__BB0_16;
	add.s32 	%r52, %r59, 1;
	bra.uni 	$L__BB0_17;
$L__BB0_16:
	setp.ge.s32 	%p11, %r55, %r54;
	mov.u32 	%r51, %r59;
	@%p11 bra 	$L__BB0_18;
$L__BB0_17:
	setp.lt.s32 	%p12, %r52, %r51;
	mov.u32 	%r59, %r52;
	@%p12 bra 	$L__BB0_6;
$L__BB0_18:
	sub.s32 	%r25, %r2, %r59;
	setp.ge.s32 	%p13, %r59, %r5;
	mov.b32 	%r60, 2147483647;
	@%p13 bra 	$L__BB0_20;
	mul.wide.s32 	%rd17, %r59, 4;
	add.s64 	%rd18, %rd3, %rd17;
	ld.global.nc.u32 	%r60, [%rd18];
$L__BB0_20:
	setp.ge.s32 	%p14, %r25, %r6;
	mov.b32 	%r61, 2147483647;
	@%p14 bra 	$L__BB0_22;
	mul.wide.s32 	%rd19, %r25, 4;
	add.s64 	%rd20, %rd4, %rd19;
	ld.global.nc.u32 	%r61, [%rd20];
$L__BB0_22:
	min.s32 	%r49, %r60, %r61;
	mul.wide.s32 	%rd21, %r1, 4;
	add.s64 	%rd22, %rd1, %rd21;
	st.global.u32 	[%rd22], %r49;
$L__BB0_23:
	ret;

}


// ===== COMPILED SASS (sm_100) =====

	.target	sm_100

	.elftype	@"ET_EXEC"


//--------------------- .note.nv.tkinfo           --------------------------
	.section	.note.nv.tkinfo,"",@"SHT_NOTE"
	.sectionflags	@"SHF_NOTE_NV_TKINFO"
	.tkinfo
        /*0018*/ 	.word	0x00000002
        /*0030*/ 	.string	""
        /*0030*/ 	.string	"ptxas"
        /*0030*/ 	.string	"Cuda compilation tools, release 13.0, V13.0.88"
        /*0030*/ 	.string	"Build cuda_13.0.r13.0/compiler.36424714_0"
        /*0030*/ 	.string	"-arch sm_100 -m 64 "



//--------------------- .note.nv.cuinfo           --------------------------
	.section	.note.nv.cuinfo,"",@"SHT_NOTE"
	.sectionflags	@"SHF_NOTE_NV_CUINFO"
        /*0018*/ 	.short	0x0002
        /*001a*/ 	.short	0x0064
        /*001c*/ 	.short	0x0082
	.zero		2


//--------------------- .nv.info                  --------------------------
	.section	.nv.info,"",@"SHT_CUDA_INFO"
	.align	4


	//----- nvinfo : EIATTR_REGCOUNT
	.align		4
        /*0000*/ 	.byte	0x04, 0x2f
        /*0002*/ 	.short	(.L_1 - .L_0)
	.align		4
.L_0:
        /*0004*/ 	.word	index@(_Z17merge_pass_kernelPKiPiii)
        /*0008*/ 	.word	0x0000001a


	//----- nvinfo : EIATTR_FRAME_SIZE
	.align		4
.L_1:
        /*000c*/ 	.byte	0x04, 0x11
        /*000e*/ 	.short	(.L_3 - .L_2)
	.align		4
.L_2:
        /*0010*/ 	.word	index@(_Z17merge_pass_kernelPKiPiii)
        /*0014*/ 	.word	0x00000000


	//----- nvinfo : EIATTR_MIN_STACK_SIZE
	.align		4
.L_3:
        /*0018*/ 	.byte	0x04, 0x12
        /*001a*/ 	.short	(.L_5 - .L_4)
	.align		4
.L_4:
        /*001c*/ 	.word	index@(_Z17merge_pass_kernelPKiPiii)
        /*0020*/ 	.word	0x00000000
.L_5:


//--------------------- .nv.compat                --------------------------
	.section	.nv.compat,"",@"SHT_CUDA_COMPAT_INFO"
	.align	4
        /*0000*/ 	.byte	0x02, 0x09, 0x00, 0x00, 0x02, 0x02, 0x01, 0x00, 0x02, 0x05, 0x05, 0x00, 0x03, 0x07, 0x01, 0x01
        /*0010*/ 	.byte	0x02, 0x03, 0x00, 0x00, 0x02, 0x06, 0x01, 0x00, 0x04, 0x0b, 0x08, 0x00, 0x09, 0x00, 0x00, 0x00
        /*0020*/ 	.byte	0x00, 0x00, 0x00, 0x00


//--------------------- .nv.info._Z17merge_pass_kernelPKiPiii --------------------------
	.section	.nv.info._Z17merge_pass_kernelPKiPiii,"",@"SHT_CUDA_INFO"
	.sectionflags	@""
	.align	4


	//----- nvinfo : EIATTR_CUDA_API_VERSION
	.align		4
        /*0000*/ 	.byte	0x04, 0x37
        /*0002*/ 	.short	(.L_7 - .L_6)
.L_6:
        /*0004*/ 	.word	0x00000082


	//----- nvinfo : EIATTR_KPARAM_INFO
	.align		4
.L_7:
        /*0008*/ 	.byte	0x04, 0x17
        /*000a*/ 	.short	(.L_9 - .L_8)
.L_8:
        /*000c*/ 	.word	0x00000000
        /*0010*/ 	.short	0x0003
        /*0012*/ 	.short	0x0014
        /*0014*/ 	.byte	0x00, 0xf0, 0x11, 0x00


	//----- nvinfo : EIATTR_KPARAM_INFO
	.align		4
.L_9:
        /*0018*/ 	.byte	0x04, 0x17
        /*001a*/ 	.short	(.L_11 - .L_10)
.L_10:
        /*001c*/ 	.word	0x00000000
        /*0020*/ 	.short	0x0002
        /*0022*/ 	.short	0x0010
        /*0024*/ 	.byte	0x00, 0xf0, 0x11, 0x00


	//----- nvinfo : EIATTR_KPARAM_INFO
	.align		4
.L_11:
        /*0028*/ 	.byte	0x04, 0x17
        /*002a*/ 	.short	(.L_13 - .L_12)
.L_12:
        /*002c*/ 	.word	0x00000000
        /*0030*/ 	.short	0x0001
        /*0032*/ 	.short	0x0008
        /*0034*/ 	.byte	0x00, 0xf5, 0x21, 0x00


	//----- nvinfo : EIATTR_KPARAM_INFO
	.align		4
.L_13:
        /*0038*/ 	.byte	0x04, 0x17
        /*003a*/ 	.short	(.L_15 - .L_14)
.L_14:
        /*003c*/ 	.word	0x00000000
        /*0040*/ 	.short	0x0000
        /*0042*/ 	.short	0x0000
        /*0044*/ 	.byte	0x00, 0xf5, 0x21, 0x00


	//----- nvinfo : EIATTR_SPARSE_MMA_MASK
	.align		4
.L_15:
        /*0048*/ 	.byte	0x03, 0x50
        /*004a*/ 	.short	0x0000


	//----- nvinfo : EIATTR_MAXREG_COUNT
	.align		4
        /*004c*/ 	.byte	0x03, 0x1b
        /*004e*/ 	.short	0x00ff


	//----- nvinfo : EIATTR_MERCURY_ISA_VERSION
	.align		4
        /*0050*/ 	.byte	0x03, 0x5f
        /*0052*/ 	.short	0x0101


	//----- nvinfo : EIATTR_VRC_CTA_INIT_COUNT
	.align		4
        /*0054*/ 	.byte	0x02, 0x4a
	.zero		1
	.zero		1


	//----- nvinfo : EIATTR_EXIT_INSTR_OFFSETS
	.align		4
        /*0058*/ 	.byte	0x04, 0x1c
        /*005a*/ 	.short	(.L_17 - .L_16)


	//   ....[0]....
.L_16:
        /*005c*/ 	.word	0x00000070


	//   ....[1]....
        /*0060*/ 	.word	0x00000220


	//   ....[2]....
        /*0064*/ 	.word	0x00000300


	//   ....[3]....
        /*0068*/ 	.word	0x000006d0


	//----- nvinfo : EIATTR_CRS_STACK_SIZE
	.align		4
.L_17:
        /*006c*/ 	.byte	0x04, 0x1e
        /*006e*/ 	.short	(.L_19 - .L_18)
.L_18:
        /*0070*/ 	.word	0x00000000


	//----- nvinfo : EIATTR_CBANK_PARAM_SIZE
	.align		4
.L_19:
        /*0074*/ 	.byte	0x03, 0x19
        /*0076*/ 	.short	0x0018


	//----- nvinfo : EIATTR_PARAM_CBANK
	.align		4
        /*0078*/ 	.byte	0x04, 0x0a
        /*007a*/ 	.short	(.L_21 - .L_20)
	.align		4
.L_20:
        /*007c*/ 	.word	index@(.nv.constant0._Z17merge_pass_kernelPKiPiii)
        /*0080*/ 	.short	0x0380
        /*0082*/ 	.short	0x0018


	//----- nvinfo : EIATTR_SW_WAR
	.align		4
.L_21:
        /*0084*/ 	.byte	0x04, 0x36
        /*0086*/ 	.short	(.L_23 - .L_22)
.L_22:
        /*0088*/ 	.word	0x00000008
.L_23:


//--------------------- .nv.callgraph             --------------------------
	.section	.nv.callgraph,"",@"SHT_CUDA_CALLGRAPH"
	.align	4
	.sectionentsize	8
	.align		4
        /*0000*/ 	.word	0x00000000
	.align		4
        /*0004*/ 	.word	0xffffffff
	.align		4
        /*0008*/ 	.word	0x00000000
	.align		4
        /*000c*/ 	.word	0xfffffffe
	.align		4
        /*0010*/ 	.word	0x00000000
	.align		4
        /*0014*/ 	.word	0xfffffffd
	.align		4
        /*0018*/ 	.word	0x00000000
	.align		4
        /*001c*/ 	.word	0xfffffffc


//--------------------- .text._Z17merge_pass_kernelPKiPiii --------------------------
	.section	.text._Z17merge_pass_kernelPKiPiii,"ax",@progbits
	.align	128
        .global         _Z17merge_pass_kernelPKiPiii
        .type           _Z17merge_pass_kernelPKiPiii,@function
        .size           _Z17merge_pass_kernelPKiPiii,(.L_x_7 - _Z17merge_pass_kernelPKiPiii)
        .other          _Z17merge_pass_kernelPKiPiii,@"STO_CUDA_ENTRY STV_DEFAULT"
_Z17merge_pass_kernelPKiPiii:
.text._Z17merge_pass_kernelPKiPiii:
[----:B------:R-:W-:Y:S01]  /*0000*/  LDC R1, c[0x0][0x37c] ;  /* 0x0000df00ff017b82 */ /* 0x000fe20000000800 */
[----:B------:R-:W0:Y:S07]  /*0010*/  S2R R3, SR_TID.X ;  /* 0x0000000000037919 */ /* 0x000e2e0000002100 */
[----:B------:R-:W0:Y:S01]  /*0020*/  S2UR UR4, SR_CTAID.X ;  /* 0x00000000000479c3 */ /* 0x000e220000002500 */
[----:B------:R-:W1:Y:S07]  /*0030*/  LDCU UR5, c[0x0][0x390] ;  /* 0x00007200ff0577ac */ /* 0x000e6e0008000800 */
[----:B------:R-:W0:Y:S02]  /*0040*/  LDC R0, c[0x0][0x360] ;  /* 0x0000d800ff007b82 */ /* 0x000e240000000800 */
[----:B0-----:R-:W-:-:S05]  /*0050*/  IMAD R0, R0, UR4, R3 ;  /* 0x0000000400007c24 */ /* 0x001fca000f8e0203 */
[----:B-1----:R-:W-:-:S13]  /*0060*/  ISETP.GE.AND P0, PT, R0, UR5, PT ;  /* 0x0000000500007c0c */ /* 0x002fda000bf06270 */
[----:B------:R-:W-:Y:S05]  /*0070*/  @P0 EXIT ;  /* 0x000000000000094d */ /* 0x000fea0003800000 */
[----:B------:R-:W0:Y:S01]  /*0080*/  LDC R5, c[0x0][0x394] ;  /* 0x0000e500ff057b82 */ /* 0x000e220000000800 */
[----:B------:R-:W-:Y:S02]  /*0090*/  IABS R8, R0 ;  /* 0x0000000000087213 */ /* 0x000fe40000000000 */
[----:B------:R-:W-:Y:S01]  /*00a0*/  ISETP.GE.AND P2, PT, R0, RZ, PT ;  /* 0x000000ff0000720c */ /* 0x000fe20003f46270 */
[----:B0-----:R-:W-:-:S05]  /*00b0*/  IMAD.SHL.U32 R10, R5, 0x2, RZ ;  /* 0x00000002050a7824 */ /* 0x001fca00078e00ff */
[-C--:B------:R-:W-:Y:S02]  /*00c0*/  IABS R6, R10.reuse ;  /* 0x0000000a00067213 */ /* 0x080fe40000000000 */
[----:B------:R-:W-:Y:S02]  /*00d0*/  IABS R9, R10 ;  /* 0x0000000a00097213 */ /* 0x000fe40000000000 */
[----:B------:R-:W0:Y:S08]  /*00e0*/  I2F.RP R4, R6 ;  /* 0x0000000600047306 */ /* 0x000e300000209400 */
[----:B0-----:R-:W0:Y:S02]  /*00f0*/  MUFU.RCP R4, R4 ;  /* 0x0000000400047308 */ /* 0x001e240000001000 */
[----:B0-----:R-:W-:-:S06]  /*0100*/  VIADD R2, R4, 0xffffffe ;  /* 0x0ffffffe04027836 */ /* 0x001fcc0000000000 */
[----:B------:R0:W1:Y:S02]  /*0110*/  F2I.FTZ.U32.TRUNC.NTZ R3, R2 ;  /* 0x0000000200037305 */ /* 0x000064000021f000 */
[----:B0-----:R-:W-:Y:S01]  /*0120*/  IMAD.MOV.U32 R2, RZ, RZ, RZ ;  /* 0x000000ffff027224 */ /* 0x001fe200078e00ff */
[----:B-1----:R-:W-:-:S05]  /*0130*/  IADD3 R7, PT, PT, RZ, -R3, RZ ;  /* 0x80000003ff077210 */ /* 0x002fca0007ffe0ff */
[----:B------:R-:W-:-:S04]  /*0140*/  IMAD R7, R7, R6, RZ ;  /* 0x0000000607077224 */ /* 0x000fc800078e02ff */
[----:B------:R-:W-:-:S04]  /*0150*/  IMAD.HI.U32 R3, R3, R7, R2 ;  /* 0x0000000703037227 */ /* 0x000fc800078e0002 */
[----:B------:R-:W-:Y:S02]  /*0160*/  IMAD.MOV R7, RZ, RZ, -R9 ;  /* 0x000000ffff077224 */ /* 0x000fe400078e0a09 */
[----:B------:R-:W-:-:S04]  /*0170*/  IMAD.HI.U32 R3, R3, R8, RZ ;  /* 0x0000000803037227 */ /* 0x000fc800078e00ff */
[----:B------:R-:W-:-:S05]  /*0180*/  IMAD R7, R3, R7, R8 ;  /* 0x0000000703077224 */ /* 0x000fca00078e0208 */
[----:B------:R-:W-:-:S13]  /*0190*/  ISETP.GT.U32.AND P0, PT, R6, R7, PT ;  /* 0x000000070600720c */ /* 0x000fda0003f04070 */
[----:B------:R-:W-:Y:S02]  /*01a0*/  @!P0 IADD3 R7, PT, PT, R7, -R6, RZ ;  /* 0x8000000607078210 */ /* 0x000fe40007ffe0ff */
[----:B------:R-:W-:Y:S02]  /*01b0*/  ISETP.NE.AND P0, PT, R10, RZ, PT ;  /* 0x000000ff0a00720c */ /* 0x000fe40003f05270 */
[----:B------:R-:W-:-:S13]  /*01c0*/  ISETP.GT.U32.AND P1, PT, R6, R7, PT ;  /* 0x000000070600720c */ /* 0x000fda0003f24070 */
[----:B------:R-:W-:-:S04]  /*01d0*/  @!P1 IMAD.IADD R7, R7, 0x1, -R6 ;  /* 0x0000000107079824 */ /* 0x000fc800078e0a06 */
[----:B------:R-:W-:Y:S01]  /*01e0*/  @!P2 IMAD.MOV R7, RZ, RZ, -R7 ;  /* 0x000000ffff07a224 */ /* 0x000fe200078e0a07 */
[----:B------:R-:W-:-:S04]  /*01f0*/  @!P0 LOP3.LUT R7, RZ, R10, RZ, 0x33, !PT ;  /* 0x0000000aff078212 */ /* 0x000fc800078e33ff */
[----:B------:R-:W-:-:S04]  /*0200*/  IADD3 R4, PT, PT, R0, -R7, RZ ;  /* 0x8000000700047210 */ /* 0x000fc80007ffe0ff */
[----:B------:R-:W-:-:S13]  /*0210*/  ISETP.GE.AND P0, PT, R4, UR5, PT ;  /* 0x0000000504007c0c */ /* 0x000fda000bf06270 */
[----:B------:R-:W-:Y:S05]  /*0220*/  @P0 EXIT ;  /* 0x000000000000094d */ /* 0x000fea0003800000 */
[----:B------:R-:W-:-:S05]  /*0230*/  IMAD.IADD R2, R4, 0x1, R5 ;  /* 0x0000000104027824 */ /* 0x000fca00078e0205 */
[C---:B------:R-:W-:Y:S02]  /*0240*/  VIADDMNMX R6, R2.reuse, R5, UR5, PT ;  /* 0x0000000502067e46 */ /* 0x040fe4000b800105 */
[----:B------:R-:W-:Y:S01]  /*0250*/  VIMNMX R9, PT, PT, R2, UR5, PT ;  /* 0x0000000502097c48 */ /* 0x000fe2000bfe0100 */
[----:B------:R-:W0:Y:S04]  /*0260*/  LDCU.64 UR4, c[0x0][0x358] ;  /* 0x00006b00ff0477ac */ /* 0x000e280008000a00 */
[----:B------:R-:W-:-:S05]  /*0270*/  IMAD.IADD R6, R6, 0x1, -R9 ;  /* 0x0000000106067824 */ /* 0x000fca00078e0a09 */
[----:B------:R-:W-:-:S13]  /*0280*/  ISETP.GT.AND P0, PT, R6, RZ, PT ;  /* 0x000000ff0600720c */ /* 0x000fda0003f04270 */
[----:B0-----:R-:W-:Y:S05]  /*0290*/  @P0 BRA `(.L_x_0) ;  /* 0x00000000001c0947 */ /* 0x001fea0003800000 */
[----:B------:R-:W0:Y:S08]  /*02a0*/  LDC.64 R2, c[0x0][0x380] ;  /* 0x0000e000ff027b82 */ /* 0x000e300000000a00 */
[----:B------:R-:W1:Y:S01]  /*02b0*/  LDC.64 R4, c[0x0][0x388] ;  /* 0x0000e200ff047b82 */ /* 0x000e620000000a00 */
[----:B0-----:R-:W-:-:S06]  /*02c0*/  IMAD.WIDE R2, R0, 0x4, R2 ;  /* 0x0000000400027825 */ /* 0x001fcc00078e0202 */
[----:B------:R-:W2:Y:S01]  /*02d0*/  LDG.E.CONSTANT R3, desc[UR4][R2.64] ;  /* 0x0000000402037981 */ /* 0x000ea2000c1e9900 */
[----:B-1----:R-:W-:-:S05]  /*02e0*/  IMAD.WIDE R4, R0, 0x4, R4 ;  /* 0x0000000400047825 */ /* 0x002fca00078e0204 */
[----:B--2---:R-:W-:Y:S01]  /*02f0*/  STG.E desc[UR4][R4.64], R3 ;  /* 0x0000000304007986 */ /* 0x004fe2000c101904 */
[----:B------:R-:W-:Y:S05]  /*0300*/  EXIT ;  /* 0x000000000000794d */ /* 0x000fea0003800000 */
.L_x_0:
[----:B------:R-:W0:Y:S01]  /*0310*/  LDC.64 R2, c[0x0][0x380] ;  /* 0x0000e000ff027b82 */ /* 0x000e220000000a00 */
[C---:B------:R-:W-:Y:S01]  /*0320*/  IMAD.IADD R13, R7.reuse, 0x1, -R6 ;  /* 0x00000001070d7824 */ /* 0x040fe200078e0a06 */
[----:B------:R-:W-:Y:S01]  /*0330*/  IADD3 R12, PT, PT, -R4, R9, RZ ;  /* 0x00000009040c7210 */ /* 0x000fe20007ffe1ff */
[----:B------:R-:W-:Y:S01]  /*0340*/  BSSY.RECONVERGENT B0, `(.L_x_1) ;  /* 0x000002b000007945 */ /* 0x000fe20003800200 */
[C---:B------:R-:W-:Y:S02]  /*0350*/  ISETP.GT.AND P0, PT, R7.reuse, R6, PT ;  /* 0x000000060700720c */ /* 0x040fe40003f04270 */
[----:B------:R-:W-:Y:S02]  /*0360*/  VIMNMX R8, PT, PT, R7, R12, PT ;  /* 0x0000000c07087248 */ /* 0x000fe40003fe0100 */
[----:B------:R-:W-:-:S04]  /*0370*/  SEL R13, R13, RZ, P0 ;  /* 0x000000ff0d0d7207 */ /* 0x000fc80000000000 */
[----:B------:R-:W-:Y:S01]  /*0380*/  ISETP.GE.AND P0, PT, R13, R8, PT ;  /* 0x000000080d00720c */ /* 0x000fe20003f06270 */
[----:B0-----:R-:W-:-:S04]  /*0390*/  IMAD.WIDE R4, R4, 0x4, R2 ;  /* 0x0000000404047825 */ /* 0x001fc800078e0202 */
[----:B------:R-:W-:-:S08]  /*03a0*/  IMAD.WIDE R2, R9, 0x4, R2 ;  /* 0x0000000409027825 */ /* 0x000fd000078e0202 */
[----:B------:R-:W-:Y:S05]  /*03b0*/  @P0 BRA `(.L_x_2) ;  /* 0x00000000008c0947 */ /* 0x000fea0003800000 */
[----:B------:R-:W-:Y:S01]  /*03c0*/  IMAD.MOV.U32 R18, RZ, RZ, R8 ;  /* 0x000000ffff127224 */ /* 0x000fe200078e0008 */
[----:B------:R-:W-:-:S07]  /*03d0*/  MOV R19, R13 ;  /* 0x0000000d00137202 */ /* 0x000fce0000000f00 */
.L_x_5:
[----:B------:R-:W-:Y:S02]  /*03e0*/  IMAD.IADD R13, R18, 0x1, R19 ;  /* 0x00000001120d7824 */ /* 0x000fe400078e0213 */
[----:B------:R-:W-:Y:S02]  /*03f0*/  IMAD.MOV.U32 R20, RZ, RZ, 0x7fffffff ;  /* 0x7fffffffff147424 */ /* 0x000fe400078e00ff */
[----:B------:R-:W-:Y:S01]  /*0400*/  IMAD.MOV.U32 R23, RZ, RZ, -0x80000000 ;  /* 0x80000000ff177424 */ /* 0x000fe200078e00ff */
[----:B------:R-:W-:-:S04]  /*0410*/  SHF.R.S32.HI R13, RZ, 0x1, R13 ;  /* 0x00000001ff0d7819 */ /* 0x000fc8000001140d */
[----:B------:R-:W-:Y:S01]  /*0420*/  ISETP.GE.AND P1, PT, R13, R12, PT ;  /* 0x0000000c0d00720c */ /* 0x000fe20003f26270 */
[----:B------:R-:W-:Y:S01]  /*0430*/  IMAD.IADD R9, R7, 0x1, -R13 ;  /* 0x0000000107097824 */ /* 0x000fe200078e0a0d */
[----:B------:R-:W-:-:S04]  /*0440*/  ISETP.GE.AND P0, PT, R13, 0x1, PT ;  /* 0x000000010d00780c */ /* 0x000fc80003f06270 */
[----:B------:R-:W-:-:S07]  /*0450*/  ISETP.GE.AND P2, PT, R9, 0x1, PT ;  /* 0x000000010900780c */ /* 0x000fce0003f46270 */
[----:B------:R-:W-:-:S05]  /*0460*/  @!P1 IMAD.WIDE R14, R13, 0x4, R4 ;  /* 0x000000040d0e9825 */ /* 0x000fca00078e0204 */
[----:B------:R-:W2:Y:S01]  /*0470*/  @!P1 LDG.E.CONSTANT R20, desc[UR4][R14.64] ;  /* 0x000000040e149981 */ /* 0x000ea2000c1e9900 */
[----:B------:R-:W-:-:S05]  /*0480*/  @P2 IADD3 R17, PT, PT, R9, -0x1, RZ ;  /* 0xffffffff09112810 */ /* 0x000fca0007ffe0ff */
[----:B------:R-:W-:Y:S01]  /*0490*/  @P2 IMAD.WIDE.U32 R16, R17, 0x4, R2 ;  /* 0x0000000411102825 */ /* 0x000fe200078e0002 */
[----:B------:R-:W-:-:S04]  /*04a0*/  ISETP.GE.AND P1, PT, R9, R6, PT ;  /* 0x000000060900720c */ /* 0x000fc80003f26270 */
[----:B------:R-:W2:Y:S01]  /*04b0*/  @P2 LDG.E.CONSTANT R23, desc[UR4][R16.64] ;  /* 0x0000000410172981 */ /* 0x000ea2000c1e9900 */
[----:B-----5:R-:W-:-:S08]  /*04c0*/  IMAD.MOV.U32 R22, RZ, RZ, 0x7fffffff ;  /* 0x7fffffffff167424 */ /* 0x020fd000078e00ff */
[----:B------:R-:W-:-:S05]  /*04d0*/  @!P1 IMAD.WIDE R8, R9, 0x4, R2 ;  /* 0x0000000409089825 */ /* 0x000fca00078e0202 */
[----:B------:R0:W5:Y:S01]  /*04e0*/  @!P1 LDG.E.CONSTANT R22, desc[UR4][R8.64] ;  /* 0x0000000408169981 */ /* 0x000162000c1e9900 */
[----:B------:R-:W-:Y:S01]  /*04f0*/  @P0 IADD3 R11, PT, PT, R13, -0x1, RZ ;  /* 0xffffffff0d0b0810 */ /* 0x000fe20007ffe0ff */
[----:B------:R-:W-:-:S04]  /*0500*/  IMAD.MOV.U32 R21, RZ, RZ, -0x80000000 ;  /* 0x80000000ff157424 */ /* 0x000fc800078e00ff */
[----:B------:R-:W-:-:S05]  /*0510*/  @P0 IMAD.WIDE.U32 R10, R11, 0x4, R4 ;  /* 0x000000040b0a0825 */ /* 0x000fca00078e0004 */
[----:B------:R0:W5:Y:S01]  /*0520*/  @P0 LDG.E.CONSTANT R21, desc[UR4][R10.64] ;  /* 0x000000040a150981 */ /* 0x000162000c1e9900 */
[----:B------:R-:W-:Y:S01]  /*0530*/  BSSY.RELIABLE B1, `(.L_x_3) ;  /* 0x0000008000017945 */ /* 0x000fe20003800100 */
[----:B--2---:R-:W-:-:S13]  /*0540*/  ISETP.GE.AND P0, PT, R20, R23, PT ;  /* 0x000000171400720c */ /* 0x004fda0003f06270 */
[----:B------:R-:W-:Y:S01]  /*0550*/  @!P0 IADD3 R19, PT, PT, R13, 0x1, RZ ;  /* 0x000000010d138810 */ /* 0x000fe20007ffe0ff */
[----:B0-----:R-:W-:Y:S06]  /*0560*/  @!P0 BRA `(.L_x_4) ;  /* 0x0000000000108947 */ /* 0x001fec0003800000 */
[----:B-----5:R-:W-:-:S13]  /*0570*/  ISETP.GE.AND P0, PT, R22, R21, PT ;  /* 0x000000151600720c */ /* 0x020fda0003f06270 */
[----:B------:R-:W-:Y:S05]  /*0580*/  @P0 BREAK.RELIABLE B1 ;  /* 0x0000000000010942 */ /* 0x000fea0003800100 */
[----:B------:R-:W-:Y:S05]  /*0590*/  @P0 BRA `(.L_x_2) ;  /* 0x0000000000140947 */ /* 0x000fea0003800000 */
[----:B------:R-:W-:-:S07]  /*05a0*/  IMAD.MOV.U32 R18, RZ, RZ, R13 ;  /* 0x000000ffff127224 */ /* 0x000fce00078e000d */
.L_x_4:
[----:B------:R-:W-:Y:S05]  /*05b0*/  BSYNC.RELIABLE B1 ;  /* 0x0000000000017941 */ /* 0x000fea0003800100 */
.L_x_3:
[----:B------:R-:W-:-:S13]  /*05c0*/  ISETP.GE.AND P0, PT, R19, R18, PT ;  /* 0x000000121300720c */ /* 0x000fda0003f06270 */
[----:B------:R-:W-:Y:S05]  /*05d0*/  @!P0 BRA `(.L_x_5) ;  /* 0xfffffffc00808947 */ /* 0x000fea000383ffff */
[----:B------:R-:W-:-:S07]  /*05e0*/  IMAD.MOV.U32 R13, RZ, RZ, R19 ;  /* 0x000000ffff0d7224 */ /* 0x000fce00078e0013 */
.L_x_2:
[----:B------:R-:W-:Y:S05]  /*05f0*/  BSYNC.RECONVERGENT B0 ;  /* 0x0000000000007941 */ /* 0x000fea0003800200 */
.L_x_1:
[----:B------:R-:W-:Y:S01]  /*0600*/  IADD3 R7, PT, PT, R7, -R13, RZ ;  /* 0x8000000d07077210 */ /* 0x000fe20007ffe0ff */
[----:B------:R-:W-:Y:S01]  /*0610*/  IMAD.MOV.U32 R8, RZ, RZ, 0x7fffffff ;  /* 0x7fffffffff087424 */ /* 0x000fe200078e00ff */
[----:B------:R-:W-:Y:S02]  /*0620*/  ISETP.GE.AND P0, PT, R13, R12, PT ;  /* 0x0000000c0d00720c */ /* 0x000fe40003f06270 */
[----:B------:R-:W-:Y:S02]  /*0630*/  ISETP.GE.AND P1, PT, R7, R6, PT ;  /* 0x000000060700720c */ /* 0x000fe40003f26270 */
[----:B------:R-:W-:-:S09]  /*0640*/  MOV R9, 0x7fffffff ;  /* 0x7fffffff00097802 */ /* 0x000fd20000000f00 */
[----:B------:R-:W-:-:S04]  /*0650*/  @!P0 IMAD.WIDE R4, R13, 0x4, R4 ;  /* 0x000000040d048825 */ /* 0x000fc800078e0204 */
[----:B------:R-:W-:Y:S01]  /*0660*/  @!P1 IMAD.WIDE R2, R7, 0x4, R2 ;  /* 0x0000000407029825 */ /* 0x000fe200078e0202 */
[----:B------:R-:W2:Y:S01]  /*0670*/  @!P0 LDG.E.CONSTANT R8, desc[UR4][R4.64] ;  /* 0x0000000404088981 */ /* 0x000ea2000c1e9900 */
[----:B------:R-:W0:Y:S03]  /*0680*/  LDC.64 R6, c[0x0][0x388] ;  /* 0x0000e200ff067b82 */ /* 0x000e260000000a00 */
[----:B------:R-:W2:Y:S01]  /*0690*/  @!P1 LDG.E.CONSTANT R9, desc[UR4][R2.64] ;  /* 0x0000000402099981 */ /* 0x000ea2000c1e9900 */
[----:B0-----:R-:W-:Y:S01]  /*06a0*/  IMAD.WIDE R6, R0, 0x4, R6 ;  /* 0x0000000400067825 */ /* 0x001fe200078e0206 */
[----:B--2---:R-:W-:-:S05]  /*06b0*/  VIMNMX R9, PT, PT, R9, R8, PT ;  /* 0x0000000809097248 */ /* 0x004fca0003fe0100 */
[----:B------:R-:W-:Y:S01]  /*06c0*/  STG.E desc[UR4][R6.64], R9 ;  /* 0x0000000906007986 */ /* 0x000fe2000c101904 */
[----:B------:R-:W-:Y:S05]  /*06d0*/  EXIT ;  /* 0x000000000000794d */ /* 0x000fea0003800000 */
.L_x_6:
[----:B------:R-:W-:-:S00]  /*06e0*/  BRA `(.L_x_6) ;  /* 0xfffffffc00fc7947 */ /* 0x000fc0000383ffff */
[----:B------:R-:W-:-:S00]  /*06f0*/  NOP ;  /* 0x0000000000007918 */ /* 0x000fc00000000000 */
        /* <DEDUP_REMOVED lines=8> */
.L_x_7:


//--------------------- .nv.shared.reserved.0     --------------------------
	.section	.nv.shared.reserved.0,"aw",@nobits
	.weak		__nv_reservedSMEM_offset_0_alias
	.size		__nv_reservedSMEM_offset_0_alias, 0, 64
	.other		__nv_reservedSMEM_offset_0_alias,@"STO_CUDA_RESERVED_SHARED STV_DEFAULT"
__nv_reservedSMEM_offset_0_alias:
	.zero		0
	.zero		64


//--------------------- .nv.constant0._Z17merge_pass_kernelPKiPiii --------------------------
	.section	.nv.constant0._Z17merge_pass_kernelPKiPiii,"a",@progbits
	.sectionflags	@""
	.align	4
.nv.constant0._Z17merge_pass_kernelPKiPiii:
	.zero		920


//--------------------- SYMBOLS --------------------------

	.type		.nv.reservedSmem.offset0,@object
	.size		.nv.reservedSmem.offset0,0x4
